	.headerflags	@"EF_CUDA_TEXMODE_UNIFIED EF_CUDA_64BIT_ADDRESS EF_CUDA_ACCELERATORS EF_CUDA_SM90 EF_CUDA_VIRTUAL_SM(EF_CUDA_SM90)"
	.elftype	@"ET_EXEC"


//--------------------- .nv.info                  --------------------------
	.section	.nv.info,"",@"SHT_CUDA_INFO"
	.align	4


	//----- nvinfo : EIATTR_REGCOUNT
	.align		4
        /*0000*/ 	.byte	0x04, 0x2f
        /*0002*/ 	.short	(.L_1 - .L_0)
	.align		4
.L_0:
        /*0004*/ 	.word	index@(triton_poi_fused_clone_2)
        /*0008*/ 	.word	0x00000010


	//----- nvinfo : EIATTR_MIN_STACK_SIZE
	.align		4
.L_1:
        /*000c*/ 	.byte	0x04, 0x12
        /*000e*/ 	.short	(.L_3 - .L_2)
	.align		4
.L_2:
        /*0010*/ 	.word	index@(triton_poi_fused_clone_2)
        /*0014*/ 	.word	0x00000000


	//----- nvinfo : EIATTR_FRAME_SIZE
	.align		4
.L_3:
        /*0018*/ 	.byte	0x04, 0x11
        /*001a*/ 	.short	(.L_5 - .L_4)
	.align		4
.L_4:
        /*001c*/ 	.word	index@(triton_poi_fused_clone_2)
        /*0020*/ 	.word	0x00000000


	//----- nvinfo : EIATTR_MIN_STACK_SIZE
	.align		4
.L_5:
        /*0024*/ 	.byte	0x04, 0x12
        /*0026*/ 	.short	(.L_7 - .L_6)
	.align		4
.L_6:
        /*0028*/ 	.word	index@(triton_poi_fused_clone_2)
        /*002c*/ 	.word	0x00000000
.L_7:


//--------------------- .nv.info.triton_poi_fused_clone_2 --------------------------
	.section	.nv.info.triton_poi_fused_clone_2,"",@"SHT_CUDA_INFO"
	.sectionflags	@""
	.align	4


	//----- nvinfo : EIATTR_CUDA_API_VERSION
	.align		4
        /*0000*/ 	.byte	0x04, 0x37
        /*0002*/ 	.short	(.L_9 - .L_8)
.L_8:
        /*0004*/ 	.word	0x0000007c


	//----- nvinfo : EIATTR_KPARAM_INFO
	.align		4
.L_9:
        /*0008*/ 	.byte	0x04, 0x17
        /*000a*/ 	.short	(.L_11 - .L_10)
.L_10:
        /*000c*/ 	.word	0x00000000
        /*0010*/ 	.short	0x0004
        /*0012*/ 	.short	0x001c
        /*0014*/ 	.byte	0x00, 0xf0, 0x11, 0x00


	//----- nvinfo : EIATTR_KPARAM_INFO
	.align		4
.L_11:
        /*0018*/ 	.byte	0x04, 0x17
        /*001a*/ 	.short	(.L_13 - .L_12)
.L_12:
        /*001c*/ 	.word	0x00000000
        /*0020*/ 	.short	0x0003
        /*0022*/ 	.short	0x0018
        /*0024*/ 	.byte	0x00, 0xf0, 0x11, 0x00


	//----- nvinfo : EIATTR_KPARAM_INFO
	.align		4
.L_13:
        /*0028*/ 	.byte	0x04, 0x17
        /*002a*/ 	.short	(.L_15 - .L_14)
.L_14:
        /*002c*/ 	.word	0x00000000
        /*0030*/ 	.short	0x0002
        /*0032*/ 	.short	0x0010
        /*0034*/ 	.byte	0x00, 0xf4, 0x21, 0x00


	//----- nvinfo : EIATTR_KPARAM_INFO
	.align		4
.L_15:
        /*0038*/ 	.byte	0x04, 0x17
        /*003a*/ 	.short	(.L_17 - .L_16)
.L_16:
        /*003c*/ 	.word	0x00000000
        /*0040*/ 	.short	0x0001
        /*0042*/ 	.short	0x0008
        /*0044*/ 	.byte	0x00, 0xf4, 0x21, 0x00


	//----- nvinfo : EIATTR_KPARAM_INFO
	.align		4
.L_17:
        /*0048*/ 	.byte	0x04, 0x17
        /*004a*/ 	.short	(.L_19 - .L_18)
.L_18:
        /*004c*/ 	.word	0x00000000
        /*0050*/ 	.short	0x0000
        /*0052*/ 	.short	0x0000
        /*0054*/ 	.byte	0x00, 0xf4, 0x21, 0x00


	//----- nvinfo : EIATTR_SPARSE_MMA_MASK
	.align		4
.L_19:
        /*0058*/ 	.byte	0x03, 0x50
        /*005a*/ 	.short	0x0000


	//----- nvinfo : EIATTR_MAXREG_COUNT
	.align		4
        /*005c*/ 	.byte	0x03, 0x1b
        /*005e*/ 	.short	0x00ff


	//----- nvinfo : EIATTR_EXIT_INSTR_OFFSETS
	.align		4
        /*0060*/ 	.byte	0x04, 0x1c
        /*0062*/ 	.short	(.L_21 - .L_20)


	//   ....[0]....
.L_20:
        /*0064*/ 	.word	0x000003f0


	//   ....[1]....
        /*0068*/ 	.word	0x000004c0


	//----- nvinfo : EIATTR_REQNTID
	.align		4
.L_21:
        /*006c*/ 	.byte	0x04, 0x10
        /*006e*/ 	.short	(.L_23 - .L_22)
.L_22:
        /*0070*/ 	.word	0x00000020
        /*0074*/ 	.word	0x00000001
        /*0078*/ 	.word	0x00000001


	//----- nvinfo : EIATTR_CBANK_PARAM_SIZE
	.align		4
.L_23:
        /*007c*/ 	.byte	0x03, 0x19
        /*007e*/ 	.short	0x0020


	//----- nvinfo : EIATTR_PARAM_CBANK
	.align		4
        /*0080*/ 	.byte	0x04, 0x0a
        /*0082*/ 	.short	(.L_25 - .L_24)
	.align		4
.L_24:
        /*0084*/ 	.word	index@(.nv.constant0.triton_poi_fused_clone_2)
        /*0088*/ 	.short	0x0210
        /*008a*/ 	.short	0x0020


	//----- nvinfo : EIATTR_SW_WAR
	.align		4
.L_25:
        /*008c*/ 	.byte	0x04, 0x36
        /*008e*/ 	.short	(.L_27 - .L_26)
.L_26:
        /*0090*/ 	.word	0x00000008
.L_27:


//--------------------- .nv.callgraph             --------------------------
	.section	.nv.callgraph,"",@"SHT_CUDA_CALLGRAPH"
	.align	4
	.sectionentsize	8
	.align		4
        /*0000*/ 	.word	0x00000000
	.align		4
        /*0004*/ 	.word	0xffffffff
	.align		4
        /*0008*/ 	.word	0x00000000
	.align		4
        /*000c*/ 	.word	0xfffffffe
	.align		4
        /*0010*/ 	.word	0x00000000
	.align		4
        /*0014*/ 	.word	0xfffffffd
	.align		4
        /*0018*/ 	.word	0x00000000
	.align		4
        /*001c*/ 	.word	0xfffffffc


//--------------------- .text.triton_poi_fused_clone_2 --------------------------
	.section	.text.triton_poi_fused_clone_2,"ax",@progbits
	.sectionflags	@"SHF_BARRIERS=1"
	.align	128
        .global         triton_poi_fused_clone_2
        .type           triton_poi_fused_clone_2,@function
        .size           triton_poi_fused_clone_2,(.L_x_1 - triton_poi_fused_clone_2)
        .other          triton_poi_fused_clone_2,@"STO_CUDA_ENTRY STV_DEFAULT"
triton_poi_fused_clone_2:
.text.triton_poi_fused_clone_2:
[----:B------:R-:W0:Y:S02]  /*0000*/  LDC R1, c[0x0][0x28] ;  /* 0x00000a00ff017b82 */ /* 0x000e240000000800 */
[----:B------:R-:W1:Y:S01]  /*0010*/  S2R R13, SR_TID.X ;  /* 0x00000000000d7919 */ /* 0x000e620000002100 */
[----:B------:R-:W2:Y:S01]  /*0020*/  LDC.64 R2, c[0x0][0x210] ;  /* 0x00008400ff027b82 */ /* 0x000ea20000000a00 */
[----:B------:R-:W-:Y:S01]  /*0030*/  ULDC.64 UR6, c[0x0][0x208] ;  /* 0x0000820000067ab9 */ /* 0x000fe20000000a00 */
[----:B------:R-:W3:Y:S01]  /*0040*/  S2R R4, SR_CTAID.Y ;  /* 0x0000000000047919 */ /* 0x000ee20000002600 */
[----:B------:R-:W4:Y:S01]  /*0050*/  S2R R8, SR_CTAID.X ;  /* 0x0000000000087919 */ /* 0x000f220000002500 */
[----:B-1----:R-:W-:Y:S01]  /*0060*/  SHF.R.U32.HI R7, RZ, 0x2, R13 ;  /* 0x00000002ff077819 */ /* 0x002fe2000001160d */
[----:B---3--:R-:W-:Y:S01]  /*0070*/  IMAD.SHL.U32 R0, R4, 0x8, RZ ;  /* 0x0000000804007824 */ /* 0x008fe200078e00ff */
[----:B------:R-:W-:Y:S02]  /*0080*/  SHF.R.S32.HI R9, RZ, 0x1c, R4 ;  /* 0x0000001cff097819 */ /* 0x000fe40000011404 */
[----:B------:R-:W-:Y:S01]  /*0090*/  SGXT.U32 R7, R7, 0x3 ;  /* 0x000000030707781a */ /* 0x000fe20000000000 */
[----:B------:R-:W1:Y:S01]  /*00a0*/  LDC.64 R4, c[0x0][0x218] ;  /* 0x00008600ff047b82 */ /* 0x000e620000000a00 */
[----:B------:R-:W-:Y:S01]  /*00b0*/  SGXT R9, R9, 0x1 ;  /* 0x000000010909781a */ /* 0x000fe20000000200 */
[----:B----4-:R-:W-:Y:S01]  /*00c0*/  IMAD.SHL.U32 R8, R8, 0x4, RZ ;  /* 0x0000000408087824 */ /* 0x010fe200078e00ff */
[----:B------:R-:W-:-:S04]  /*00d0*/  LOP3.LUT R6, R0, R7, RZ, 0xfc, !PT ;  /* 0x0000000700067212 */ /* 0x000fc800078efcff */
[----:B------:R-:W-:Y:S02]  /*00e0*/  LEA.HI R10, R9, R6, RZ, 0x2 ;  /* 0x00000006090a7211 */ /* 0x000fe400078f10ff */
[----:B------:R-:W-:Y:S02]  /*00f0*/  LOP3.LUT R9, R8, 0x3, R13, 0xf8, !PT ;  /* 0x0000000308097812 */ /* 0x000fe400078ef80d */
[----:B------:R-:W-:Y:S02]  /*0100*/  LOP3.LUT R11, R10, 0x3ffffffc, RZ, 0xc0, !PT ;  /* 0x3ffffffc0a0b7812 */ /* 0x000fe400078ec0ff */
[----:B------:R-:W-:-:S03]  /*0110*/  ISETP.GE.AND P0, PT, R9, 0x4, PT ;  /* 0x000000040900780c */ /* 0x000fc60003f06270 */
[C---:B------:R-:W-:Y:S01]  /*0120*/  IMAD.IADD R10, R6.reuse, 0x1, -R11 ;  /* 0x00000001060a7824 */ /* 0x040fe200078e0a0b */
[C---:B------:R-:W-:Y:S01]  /*0130*/  ISETP.LT.AND P0, PT, R6.reuse, 0x10, !P0 ;  /* 0x000000100600780c */ /* 0x040fe20004701270 */
[--C-:B------:R-:W-:Y:S02]  /*0140*/  IMAD R11, R6, 0x4, R9.reuse ;  /* 0x00000004060b7824 */ /* 0x100fe400078e0209 */
[----:B------:R-:W-:Y:S02]  /*0150*/  IMAD R9, R10, 0x4, R9 ;  /* 0x000000040a097824 */ /* 0x000fe400078e0209 */
[----:B------:R-:W-:Y:S02]  /*0160*/  IMAD.MOV.U32 R6, RZ, RZ, RZ ;  /* 0x000000ffff067224 */ /* 0x000fe400078e00ff */
[----:B-1----:R-:W-:-:S04]  /*0170*/  IMAD.WIDE R4, R9, 0x4, R4 ;  /* 0x0000000409047825 */ /* 0x002fc800078e0204 */
[----:B------:R-:W-:Y:S02]  /*0180*/  IMAD.MOV.U32 R9, RZ, RZ, RZ ;  /* 0x000000ffff097224 */ /* 0x000fe400078e00ff */
[----:B--2---:R-:W-:-:S04]  /*0190*/  IMAD.WIDE R2, R11, 0x4, R2 ;  /* 0x000000040b027825 */ /* 0x004fc800078e0202 */
[----:B------:R-:W2:Y:S04]  /*01a0*/  @P0 LDG.E.EL R9, desc[UR6][R4.64] ;  /* 0x0000000604090981 */ /* 0x000ea8000c2e1900 */
[----:B------:R1:W2:Y:S01]  /*01b0*/  @P0 LDG.E.EL R6, desc[UR6][R2.64] ;  /* 0x0000000602060981 */ /* 0x0002a2000c2e1900 */
[----:B------:R-:W3:Y:S01]  /*01c0*/  S2UR UR5, SR_CgaCtaId ;  /* 0x00000000000579c3 */ /* 0x000ee20000008800 */
[----:B------:R-:W-:Y:S01]  /*01d0*/  UMOV UR4, 0x400 ;  /* 0x0000040000047882 */ /* 0x000fe20000000000 */
[----:B-1----:R-:W-:Y:S02]  /*01e0*/  IMAD.SHL.U32 R2, R13, 0x8, RZ ;  /* 0x000000080d027824 */ /* 0x002fe400078e00ff */
[----:B------:R-:W-:-:S03]  /*01f0*/  IMAD.MOV.U32 R5, RZ, RZ, 0x3e800000 ;  /* 0x3e800000ff057424 */ /* 0x000fc600078e00ff */
[----:B------:R-:W-:-:S04]  /*0200*/  LOP3.LUT R2, R2, 0x18, RZ, 0xc0, !PT ;  /* 0x0000001802027812 */ /* 0x000fc800078ec0ff */
[----:B------:R-:W-:Y:S01]  /*0210*/  LOP3.LUT R7, R2, R7, RZ, 0xfc, !PT ;  /* 0x0000000702077212 */ /* 0x000fe200078efcff */
[----:B---3--:R-:W-:-:S06]  /*0220*/  UPRMT UR4, UR5, 0x654, UR4 ;  /* 0x0000065405047896 */ /* 0x008fcc0008000004 */
[----:B------:R-:W-:Y:S02]  /*0230*/  LEA.HI R4, R2, UR4, RZ, 0x1f ;  /* 0x0000000402047c11 */ /* 0x000fe4000f8ff8ff */
[----:B------:R-:W-:-:S03]  /*0240*/  SHF.R.U32.HI R3, RZ, 0x3, R13 ;  /* 0x00000003ff037819 */ /* 0x000fc6000001160d */
[----:B------:R-:W-:Y:S01]  /*0250*/  IMAD R7, R7, 0x4, R4 ;  /* 0x0000000407077824 */ /* 0x000fe200078e0204 */
[----:B------:R-:W-:-:S04]  /*0260*/  SGXT.U32 R3, R3, 0x2 ;  /* 0x000000020303781a */ /* 0x000fc80000000000 */
[----:B------:R-:W-:Y:S02]  /*0270*/  LOP3.LUT R8, R8, R3, RZ, 0xfc, !PT ;  /* 0x0000000308087212 */ /* 0x000fe400078efcff */
[----:B------:R-:W-:Y:S02]  /*0280*/  LOP3.LUT R0, R0, 0x7, R13, 0xf8, !PT ;  /* 0x0000000700007812 */ /* 0x000fe400078ef80d */
[----:B------:R-:W-:-:S04]  /*0290*/  SHF.R.U32.HI R3, RZ, 0x1, R13 ;  /* 0x00000001ff037819 */ /* 0x000fc8000001160d */
[----:B------:R-:W-:Y:S02]  /*02a0*/  LOP3.LUT R4, R3, 0xc, RZ, 0xc0, !PT ;  /* 0x0000000c03047812 */ /* 0x000fe400078ec0ff */
[----:B------:R-:W-:-:S03]  /*02b0*/  LOP3.LUT R3, R13, 0x1f, RZ, 0xc0, !PT ;  /* 0x0000001f0d037812 */ /* 0x000fc600078ec0ff */
[----:B------:R-:W-:-:S04]  /*02c0*/  VIADD R4, R4, UR4 ;  /* 0x0000000404047c36 */ /* 0x000fc80008000000 */
[----:B------:R-:W-:Y:S02]  /*02d0*/  IMAD R4, R3, 0x4, R4 ;  /* 0x0000000403047824 */ /* 0x000fe400078e0204 */
[----:B--2---:R-:W-:-:S04]  /*02e0*/  FADD R6, R9, R6 ;  /* 0x0000000609067221 */ /* 0x004fc80000000000 */
[----:B------:R-:W-:-:S04]  /*02f0*/  FADD R6, RZ, -R6 ;  /* 0x80000006ff067221 */ /* 0x000fc80000000000 */
[----:B------:R-:W-:-:S05]  /*0300*/  FMUL R6, R6, 1.4426950216293334961 ;  /* 0x3fb8aa3b06067820 */ /* 0x000fca0000400000 */
[----:B------:R-:W-:-:S13]  /*0310*/  FSETP.GEU.AND P0, PT, R6, -126, PT ;  /* 0xc2fc00000600780b */ /* 0x000fda0003f0e000 */
[----:B------:R-:W-:-:S04]  /*0320*/  @!P0 FMUL R6, R6, 0.5 ;  /* 0x3f00000006068820 */ /* 0x000fc80000400000 */
[----:B------:R-:W1:Y:S02]  /*0330*/  MUFU.EX2 R9, R6 ;  /* 0x0000000600097308 */ /* 0x000e640000000800 */
[----:B-1----:R-:W-:-:S04]  /*0340*/  @!P0 FMUL R9, R9, R9 ;  /* 0x0000000909098220 */ /* 0x002fc80000400000 */
[----:B------:R-:W-:-:S05]  /*0350*/  FADD R9, R9, 1 ;  /* 0x3f80000009097421 */ /* 0x000fca0000000000 */
[----:B------:R-:W-:-:S13]  /*0360*/  FSETP.GT.AND P0, PT, R9, 8.50705917302346158658e+37, PT ;  /* 0x7e8000000900780b */ /* 0x000fda0003f04000 */
[----:B------:R-:W-:-:S06]  /*0370*/  @P0 FMUL R9, R9, 0.25 ;  /* 0x3e80000009090820 */ /* 0x000fcc0000400000 */
[----:B------:R-:W1:Y:S01]  /*0380*/  MUFU.RCP R9, R9 ;  /* 0x0000000900097308 */ /* 0x000e620000001000 */
[----:B------:R-:W-:-:S05]  /*0390*/  FSEL R2, R5, 1, P0 ;  /* 0x3f80000005027808 */ /* 0x000fca0000000000 */
[----:B-1----:R-:W-:-:S05]  /*03a0*/  FMUL R2, R9, R2 ;  /* 0x0000000209027220 */ /* 0x002fca0000400000 */
[----:B------:R1:W-:Y:S01]  /*03b0*/  STS [R7], R2 ;  /* 0x0000000207007388 */ /* 0x0003e20000000800 */
[----:B------:R-:W-:Y:S01]  /*03c0*/  BAR.SYNC.DEFER_BLOCKING 0x0 ;  /* 0x0000000000007b1d */ /* 0x000fe20000010000 */
[----:B------:R-:W-:-:S04]  /*03d0*/  ISETP.GE.AND P0, PT, R8, 0x4, PT ;  /* 0x000000040800780c */ /* 0x000fc80003f06270 */
[----:B------:R-:W-:-:S13]  /*03e0*/  ISETP.LT.AND P0, PT, R0, 0x10, !P0 ;  /* 0x000000100000780c */ /* 0x000fda0004701270 */
[----:B-1----:R-:W-:Y:S05]  /*03f0*/  @!P0 EXIT ;  /* 0x000000000000894d */ /* 0x002fea0003800000 */
[----:B------:R-:W0:Y:S01]  /*0400*/  LDS R9, [R4] ;  /* 0x0000000004097984 */ /* 0x000e220000000800 */
[----:B------:R-:W-:Y:S01]  /*0410*/  SHF.R.S32.HI R5, RZ, 0x1f, R0 ;  /* 0x0000001fff057819 */ /* 0x000fe20000011400 */
[----:B------:R-:W1:Y:S03]  /*0420*/  LDC.64 R2, c[0x0][0x220] ;  /* 0x00008800ff027b82 */ /* 0x000e660000000a00 */
[----:B------:R-:W-:-:S04]  /*0430*/  LEA.HI R5, R5, R0, RZ, 0x2 ;  /* 0x0000000005057211 */ /* 0x000fc800078f10ff */
[C---:B------:R-:W-:Y:S01]  /*0440*/  LOP3.LUT R7, R5.reuse, 0xfffffffc, RZ, 0xc0, !PT ;  /* 0xfffffffc05077812 */ /* 0x040fe200078ec0ff */
[----:B------:R-:W-:-:S04]  /*0450*/  IMAD.SHL.U32 R5, R5, 0x4, RZ ;  /* 0x0000000405057824 */ /* 0x000fc800078e00ff */
[----:B------:R-:W-:Y:S01]  /*0460*/  IMAD.IADD R7, R0, 0x1, -R7 ;  /* 0x0000000100077824 */ /* 0x000fe200078e0a07 */
[----:B------:R-:W-:-:S03]  /*0470*/  LOP3.LUT R0, R5, 0xfffffff0, RZ, 0xc0, !PT ;  /* 0xfffffff005007812 */ /* 0x000fc600078ec0ff */
[----:B------:R-:W-:-:S04]  /*0480*/  IMAD R7, R8, 0x4, R7 ;  /* 0x0000000408077824 */ /* 0x000fc800078e0207 */
[----:B------:R-:W-:-:S04]  /*0490*/  IMAD.IADD R7, R7, 0x1, R0 ;  /* 0x0000000107077824 */ /* 0x000fc800078e0200 */
[----:B-1----:R-:W-:-:S05]  /*04a0*/  IMAD.WIDE R2, R7, 0x4, R2 ;  /* 0x0000000407027825 */ /* 0x002fca00078e0202 */
[----:B0-----:R-:W-:Y:S01]  /*04b0*/  STG.E desc[UR6][R2.64], R9 ;  /* 0x0000000902007986 */ /* 0x001fe2000c101906 */
[----:B------:R-:W-:Y:S05]  /*04c0*/  EXIT ;  /* 0x000000000000794d */ /* 0x000fea0003800000 */
.L_x_0:
[----:B------:R-:W-:-:S00]  /*04d0*/  BRA `(.L_x_0) ;  /* 0xfffffffc00fc7947 */ /* 0x000fc0000383ffff */
[----:B------:R-:W-:-:S00]  /*04e0*/  NOP ;  /* 0x0000000000007918 */ /* 0x000fc00000000000 */
        /* <DEDUP_REMOVED lines=9> */
.L_x_1:


//--------------------- .nv.shared.triton_poi_fused_clone_2 --------------------------
	.section	.nv.shared.triton_poi_fused_clone_2,"aw",@nobits
	.sectionflags	@""
	.align	16
	.zero		1024


//--------------------- .nv.constant0.triton_poi_fused_clone_2 --------------------------
	.section	.nv.constant0.triton_poi_fused_clone_2,"a",@progbits
	.sectionflags	@""
	.align	4
.nv.constant0.triton_poi_fused_clone_2:
	.zero		560
